//
// Generated by NVIDIA NVVM Compiler
//
// Compiler Build ID: CL-36424714
// Cuda compilation tools, release 13.0, V13.0.88
// Based on NVVM 20.0.0
//

.version 9.0
.target sm_100
.address_size 64

	// .globl	_Z3addiPfS_
.func  (.param .b64 func_retval0) __internal_accurate_pow
(
	.param .b64 __internal_accurate_pow_param_0
)
;

.visible .entry _Z3addiPfS_(
	.param .u32 _Z3addiPfS__param_0,
	.param .u64 .ptr .align 1 _Z3addiPfS__param_1,
	.param .u64 .ptr .align 1 _Z3addiPfS__param_2
)
{
	.reg .pred 	%p<7>;
	.reg .b32 	%r<31>;
	.reg .b32 	%f<16>;
	.reg .b64 	%rd<18>;

	ld.param.u32 	%r12, [_Z3addiPfS__param_0];
	ld.param.u64 	%rd3, [_Z3addiPfS__param_1];
	ld.param.u64 	%rd4, [_Z3addiPfS__param_2];
	cvta.to.global.u64 	%rd1, %rd4;
	cvta.to.global.u64 	%rd2, %rd3;
	mov.u32 	%r13, %ctaid.x;
	mov.u32 	%r14, %ntid.x;
	mov.u32 	%r15, %tid.x;
	mad.lo.s32 	%r29, %r13, %r14, %r15;
	mov.u32 	%r16, %nctaid.x;
	mul.lo.s32 	%r2, %r14, %r16;
	setp.ge.s32 	%p1, %r29, %r12;
	@%p1 bra 	$L__BB0_7;
	add.s32 	%r17, %r29, %r2;
	max.s32 	%r18, %r12, %r17;
	setp.lt.s32 	%p2, %r17, %r12;
	selp.u32 	%r19, 1, 0, %p2;
	add.s32 	%r20, %r17, %r19;
	sub.s32 	%r21, %r18, %r20;
	div.u32 	%r22, %r21, %r2;
	add.s32 	%r3, %r22, %r19;
	and.b32  	%r23, %r3, 3;
	setp.eq.s32 	%p3, %r23, 3;
	@%p3 bra 	$L__BB0_4;
	add.s32 	%r24, %r3, 1;
	and.b32  	%r25, %r24, 3;
	neg.s32 	%r27, %r25;
$L__BB0_3:
	.pragma "nounroll";
	mul.wide.s32 	%rd5, %r29, 4;
	add.s64 	%rd6, %rd1, %rd5;
	add.s64 	%rd7, %rd2, %rd5;
	ld.global.f32 	%f1, [%rd7];
	ld.global.f32 	%f2, [%rd6];
	add.f32 	%f3, %f1, %f2;
	st.global.f32 	[%rd6], %f3;
	add.s32 	%r29, %r29, %r2;
	add.s32 	%r27, %r27, 1;
	setp.ne.s32 	%p4, %r27, 0;
	@%p4 bra 	$L__BB0_3;
$L__BB0_4:
	setp.lt.u32 	%p5, %r3, 3;
	@%p5 bra 	$L__BB0_7;
	mul.wide.s32 	%rd11, %r2, 4;
	shl.b32 	%r26, %r2, 2;
$L__BB0_6:
	mul.wide.s32 	%rd8, %r29, 4;
	add.s64 	%rd9, %rd2, %rd8;
	ld.global.f32 	%f4, [%rd9];
	add.s64 	%rd10, %rd1, %rd8;
	ld.global.f32 	%f5, [%rd10];
	add.f32 	%f6, %f4, %f5;
	st.global.f32 	[%rd10], %f6;
	add.s64 	%rd12, %rd9, %rd11;
	ld.global.f32 	%f7, [%rd12];
	add.s64 	%rd13, %rd10, %rd11;
	ld.global.f32 	%f8, [%rd13];
	add.f32 	%f9, %f7, %f8;
	st.global.f32 	[%rd13], %f9;
	add.s64 	%rd14, %rd12, %rd11;
	ld.global.f32 	%f10, [%rd14];
	add.s64 	%rd15, %rd13, %rd11;
	ld.global.f32 	%f11, [%rd15];
	add.f32 	%f12, %f10, %f11;
	st.global.f32 	[%rd15], %f12;
	add.s64 	%rd16, %rd14, %rd11;
	ld.global.f32 	%f13, [%rd16];
	add.s64 	%rd17, %rd15, %rd11;
	ld.global.f32 	%f14, [%rd17];
	add.f32 	%f15, %f13, %f14;
	st.global.f32 	[%rd17], %f15;
	add.s32 	%r29, %r26, %r29;
	setp.lt.s32 	%p6, %r29, %r12;
	@%p6 bra 	$L__BB0_6;
$L__BB0_7:
	ret;

}
	// .globl	_Z9integrandPdS_Pi
.visible .entry _Z9integrandPdS_Pi(
	.param .u64 .ptr .align 1 _Z9integrandPdS_Pi_param_0,
	.param .u64 .ptr .align 1 _Z9integrandPdS_Pi_param_1,
	.param .u64 .ptr .align 1 _Z9integrandPdS_Pi_param_2
)
{
	.reg .pred 	%p<20>;
	.reg .b32 	%r<24>;
	.reg .b64 	%rd<11>;
	.reg .b64 	%fd<24>;

	ld.param.u64 	%rd5, [_Z9integrandPdS_Pi_param_0];
	ld.param.u64 	%rd3, [_Z9integrandPdS_Pi_param_1];
	ld.param.u64 	%rd4, [_Z9integrandPdS_Pi_param_2];
	cvta.to.global.u64 	%rd6, %rd5;
	ld.global.f64 	%fd1, [%rd6];
	{
	.reg .b32 %temp; 
	mov.b64 	{%temp, %r1}, %fd1;
	}
	mov.f64 	%fd13, 0d4014000000000000;
	{
	.reg .b32 %temp; 
	mov.b64 	{%temp, %r4}, %fd13;
	}
	and.b32  	%r3, %r4, 2146435072;
	setp.eq.s32 	%p1, %r3, 1074790400;
	abs.f64 	%fd2, %fd1;
	{ // callseq 0, 0
	.param .b64 param0;
	st.param.f64 	[param0], %fd2;
	.param .b64 retval0;
	call.uni (retval0), 
	__internal_accurate_pow, 
	(
	param0
	);
	ld.param.f64 	%fd14, [retval0];
	} // callseq 0
	setp.lt.s32 	%p2, %r1, 0;
	neg.f64 	%fd16, %fd14;
	selp.f64 	%fd17, %fd16, %fd14, %p1;
	selp.f64 	%fd22, %fd17, %fd14, %p2;
	setp.neu.f64 	%p3, %fd1, 0d0000000000000000;
	@%p3 bra 	$L__BB1_2;
	setp.eq.s32 	%p4, %r3, 1074790400;
	selp.b32 	%r5, %r1, 0, %p4;
	setp.lt.s32 	%p5, %r4, 0;
	or.b32  	%r6, %r5, 2146435072;
	selp.b32 	%r7, %r6, %r5, %p5;
	mov.b32 	%r8, 0;
	mov.b64 	%fd22, {%r8, %r7};
$L__BB1_2:
	add.f64 	%fd18, %fd1, 0d4014000000000000;
	{
	.reg .b32 %temp; 
	mov.b64 	{%temp, %r9}, %fd18;
	}
	and.b32  	%r10, %r9, 2146435072;
	setp.ne.s32 	%p6, %r10, 2146435072;
	@%p6 bra 	$L__BB1_7;
	setp.num.f64 	%p7, %fd1, %fd1;
	@%p7 bra 	$L__BB1_5;
	mov.f64 	%fd19, 0d4014000000000000;
	add.rn.f64 	%fd22, %fd1, %fd19;
	bra.uni 	$L__BB1_7;
$L__BB1_5:
	setp.neu.f64 	%p8, %fd2, 0d7FF0000000000000;
	@%p8 bra 	$L__BB1_7;
	setp.lt.s32 	%p9, %r1, 0;
	setp.eq.s32 	%p10, %r3, 1074790400;
	setp.lt.s32 	%p11, %r4, 0;
	selp.b32 	%r12, 0, 2146435072, %p11;
	and.b32  	%r13, %r4, 2147483647;
	setp.ne.s32 	%p12, %r13, 1071644672;
	or.b32  	%r14, %r12, -2147483648;
	selp.b32 	%r15, %r14, %r12, %p12;
	selp.b32 	%r16, %r15, %r12, %p10;
	selp.b32 	%r17, %r16, %r12, %p9;
	mov.b32 	%r18, 0;
	mov.b64 	%fd22, {%r18, %r17};
$L__BB1_7:
	setp.eq.f64 	%p13, %fd1, 0d3FF0000000000000;
	add.f64 	%fd20, %fd22, 0d3FF0000000000000;
	selp.f64 	%fd9, 0d4000000000000000, %fd20, %p13;
	mov.u32 	%r19, %tid.x;
	cvta.to.global.u64 	%rd7, %rd3;
	mul.wide.u32 	%rd8, %r19, 8;
	add.s64 	%rd1, %rd7, %rd8;
	ld.global.f64 	%fd23, [%rd1];
	setp.leu.f64 	%p14, %fd9, %fd23;
	setp.leu.f64 	%p15, %fd23, 0d0000000000000000;
	cvta.to.global.u64 	%rd9, %rd4;
	mul.wide.u32 	%rd10, %r19, 4;
	add.s64 	%rd2, %rd9, %rd10;
	or.pred  	%p16, %p14, %p15;
	@%p16 bra 	$L__BB1_9;
	ld.global.u32 	%r20, [%rd2];
	add.s32 	%r21, %r20, 1;
	st.global.u32 	[%rd2], %r21;
	ld.global.f64 	%fd23, [%rd1];
$L__BB1_9:
	setp.geu.f64 	%p17, %fd9, %fd23;
	setp.geu.f64 	%p18, %fd23, 0d0000000000000000;
	or.pred  	%p19, %p17, %p18;
	@%p19 bra 	$L__BB1_11;
	ld.global.u32 	%r22, [%rd2];
	add.s32 	%r23, %r22, -1;
	st.global.u32 	[%rd2], %r23;
$L__BB1_11:
	ret;

}
.func  (.param .b64 func_retval0) __internal_accurate_pow(
	.param .b64 __internal_accurate_pow_param_0
)
{
	.reg .pred 	%p<8>;
	.reg .b32 	%r<49>;
	.reg .b32 	%f<3>;
	.reg .b64 	%fd<109>;

	ld.param.f64 	%fd10, [__internal_accurate_pow_param_0];
	{
	.reg .b32 %temp; 
	mov.b64 	{%temp, %r46}, %fd10;
	}
	{
	.reg .b32 %temp; 
	mov.b64 	{%r45, %temp}, %fd10;
	}
	shr.u32 	%r47, %r46, 20;
	setp.gt.u32 	%p1, %r46, 1048575;
	@%p1 bra 	$L__BB2_2;
	mul.f64 	%fd11, %fd10, 0d4350000000000000;
	{
	.reg .b32 %temp; 
	mov.b64 	{%temp, %r46}, %fd11;
	}
	{
	.reg .b32 %temp; 
	mov.b64 	{%r45, %temp}, %fd11;
	}
	shr.u32 	%r16, %r46, 20;
	add.s32 	%r47, %r16, -54;
$L__BB2_2:
	add.s32 	%r48, %r47, -1023;
	and.b32  	%r17, %r46, -2146435073;
	or.b32  	%r18, %r17, 1072693248;
	mov.b64 	%fd107, {%r45, %r18};
	setp.lt.u32 	%p2, %r18, 1073127583;
	@%p2 bra 	$L__BB2_4;
	{
	.reg .b32 %temp; 
	mov.b64 	{%r19, %temp}, %fd107;
	}
	{
	.reg .b32 %temp; 
	mov.b64 	{%temp, %r20}, %fd107;
	}
	add.s32 	%r21, %r20, -1048576;
	mov.b64 	%fd107, {%r19, %r21};
	add.s32 	%r48, %r47, -1022;
$L__BB2_4:
	add.f64 	%fd12, %fd107, 0dBFF0000000000000;
	add.f64 	%fd13, %fd107, 0d3FF0000000000000;
	rcp.approx.ftz.f64 	%fd14, %fd13;
	neg.f64 	%fd15, %fd13;
	fma.rn.f64 	%fd16, %fd15, %fd14, 0d3FF0000000000000;
	fma.rn.f64 	%fd17, %fd16, %fd16, %fd16;
	fma.rn.f64 	%fd18, %fd17, %fd14, %fd14;
	mul.f64 	%fd19, %fd12, %fd18;
	fma.rn.f64 	%fd20, %fd12, %fd18, %fd19;
	mul.f64 	%fd21, %fd20, %fd20;
	fma.rn.f64 	%fd22, %fd21, 0d3EB0F5FF7D2CAFE2, 0d3ED0F5D241AD3B5A;
	fma.rn.f64 	%fd23, %fd22, %fd21, 0d3EF3B20A75488A3F;
	fma.rn.f64 	%fd24, %fd23, %fd21, 0d3F1745CDE4FAECD5;
	fma.rn.f64 	%fd25, %fd24, %fd21, 0d3F3C71C7258A578B;
	fma.rn.f64 	%fd26, %fd25, %fd21, 0d3F6249249242B910;
	fma.rn.f64 	%fd27, %fd26, %fd21, 0d3F89999999999DFB;
	sub.f64 	%fd28, %fd12, %fd20;
	add.f64 	%fd29, %fd28, %fd28;
	neg.f64 	%fd30, %fd20;
	fma.rn.f64 	%fd31, %fd30, %fd12, %fd29;
	mul.f64 	%fd32, %fd18, %fd31;
	fma.rn.f64 	%fd33, %fd21, %fd27, 0d3FB5555555555555;
	mov.f64 	%fd34, 0d3FB5555555555555;
	sub.f64 	%fd35, %fd34, %fd33;
	fma.rn.f64 	%fd36, %fd21, %fd27, %fd35;
	add.f64 	%fd37, %fd36, 0dBC46A4CB00B9E7B0;
	add.f64 	%fd38, %fd33, %fd37;
	sub.f64 	%fd39, %fd33, %fd38;
	add.f64 	%fd40, %fd37, %fd39;
	mul.rn.f64 	%fd41, %fd20, %fd20;
	neg.f64 	%fd42, %fd41;
	fma.rn.f64 	%fd43, %fd20, %fd20, %fd42;
	{
	.reg .b32 %temp; 
	mov.b64 	{%r22, %temp}, %fd32;
	}
	{
	.reg .b32 %temp; 
	mov.b64 	{%temp, %r23}, %fd32;
	}
	add.s32 	%r24, %r23, 1048576;
	mov.b64 	%fd44, {%r22, %r24};
	fma.rn.f64 	%fd45, %fd20, %fd44, %fd43;
	mul.rn.f64 	%fd46, %fd41, %fd20;
	neg.f64 	%fd47, %fd46;
	fma.rn.f64 	%fd48, %fd41, %fd20, %fd47;
	fma.rn.f64 	%fd49, %fd41, %fd32, %fd48;
	fma.rn.f64 	%fd50, %fd45, %fd20, %fd49;
	mul.rn.f64 	%fd51, %fd38, %fd46;
	neg.f64 	%fd52, %fd51;
	fma.rn.f64 	%fd53, %fd38, %fd46, %fd52;
	fma.rn.f64 	%fd54, %fd38, %fd50, %fd53;
	fma.rn.f64 	%fd55, %fd40, %fd46, %fd54;
	add.f64 	%fd56, %fd51, %fd55;
	sub.f64 	%fd57, %fd51, %fd56;
	add.f64 	%fd58, %fd55, %fd57;
	add.f64 	%fd59, %fd20, %fd56;
	sub.f64 	%fd60, %fd20, %fd59;
	add.f64 	%fd61, %fd56, %fd60;
	add.f64 	%fd62, %fd58, %fd61;
	add.f64 	%fd63, %fd32, %fd62;
	add.f64 	%fd64, %fd59, %fd63;
	sub.f64 	%fd65, %fd59, %fd64;
	add.f64 	%fd66, %fd63, %fd65;
	xor.b32  	%r25, %r48, -2147483648;
	mov.b32 	%r26, 1127219200;
	mov.b64 	%fd67, {%r25, %r26};
	mov.b32 	%r27, -2147483648;
	mov.b64 	%fd68, {%r27, %r26};
	sub.f64 	%fd69, %fd67, %fd68;
	fma.rn.f64 	%fd70, %fd69, 0d3FE62E42FEFA39EF, %fd64;
	fma.rn.f64 	%fd71, %fd69, 0dBFE62E42FEFA39EF, %fd70;
	sub.f64 	%fd72, %fd71, %fd64;
	sub.f64 	%fd73, %fd66, %fd72;
	fma.rn.f64 	%fd74, %fd69, 0d3C7ABC9E3B39803F, %fd73;
	add.f64 	%fd75, %fd70, %fd74;
	sub.f64 	%fd76, %fd70, %fd75;
	add.f64 	%fd77, %fd74, %fd76;
	mov.f64 	%fd78, 0d4014000000000000;
	{
	.reg .b32 %temp; 
	mov.b64 	{%temp, %r28}, %fd78;
	}
	{
	.reg .b32 %temp; 
	mov.b64 	{%r29, %temp}, %fd78;
	}
	shl.b32 	%r30, %r28, 1;
	setp.gt.u32 	%p3, %r30, -33554433;
	and.b32  	%r31, %r28, -15728641;
	selp.b32 	%r32, %r31, %r28, %p3;
	mov.b64 	%fd79, {%r29, %r32};
	mul.rn.f64 	%fd80, %fd75, %fd79;
	neg.f64 	%fd81, %fd80;
	fma.rn.f64 	%fd82, %fd75, %fd79, %fd81;
	fma.rn.f64 	%fd83, %fd77, %fd79, %fd82;
	add.f64 	%fd4, %fd80, %fd83;
	sub.f64 	%fd84, %fd80, %fd4;
	add.f64 	%fd5, %fd83, %fd84;
	fma.rn.f64 	%fd85, %fd4, 0d3FF71547652B82FE, 0d4338000000000000;
	{
	.reg .b32 %temp; 
	mov.b64 	{%r13, %temp}, %fd85;
	}
	mov.f64 	%fd86, 0dC338000000000000;
	add.rn.f64 	%fd87, %fd85, %fd86;
	fma.rn.f64 	%fd88, %fd87, 0dBFE62E42FEFA39EF, %fd4;
	fma.rn.f64 	%fd89, %fd87, 0dBC7ABC9E3B39803F, %fd88;
	fma.rn.f64 	%fd90, %fd89, 0d3E5ADE1569CE2BDF, 0d3E928AF3FCA213EA;
	fma.rn.f64 	%fd91, %fd90, %fd89, 0d3EC71DEE62401315;
	fma.rn.f64 	%fd92, %fd91, %fd89, 0d3EFA01997C89EB71;
	fma.rn.f64 	%fd93, %fd92, %fd89, 0d3F2A01A014761F65;
	fma.rn.f64 	%fd94, %fd93, %fd89, 0d3F56C16C1852B7AF;
	fma.rn.f64 	%fd95, %fd94, %fd89, 0d3F81111111122322;
	fma.rn.f64 	%fd96, %fd95, %fd89, 0d3FA55555555502A1;
	fma.rn.f64 	%fd97, %fd96, %fd89, 0d3FC5555555555511;
	fma.rn.f64 	%fd98, %fd97, %fd89, 0d3FE000000000000B;
	fma.rn.f64 	%fd99, %fd98, %fd89, 0d3FF0000000000000;
	fma.rn.f64 	%fd100, %fd99, %fd89, 0d3FF0000000000000;
	{
	.reg .b32 %temp; 
	mov.b64 	{%r14, %temp}, %fd100;
	}
	{
	.reg .b32 %temp; 
	mov.b64 	{%temp, %r15}, %fd100;
	}
	shl.b32 	%r33, %r13, 20;
	add.s32 	%r34, %r33, %r15;
	mov.b64 	%fd108, {%r14, %r34};
	{
	.reg .b32 %temp; 
	mov.b64 	{%temp, %r35}, %fd4;
	}
	mov.b32 	%f2, %r35;
	abs.f32 	%f1, %f2;
	setp.lt.f32 	%p4, %f1, 0f4086232B;
	@%p4 bra 	$L__BB2_7;
	setp.lt.f64 	%p5, %fd4, 0d0000000000000000;
	add.f64 	%fd101, %fd4, 0d7FF0000000000000;
	selp.f64 	%fd108, 0d0000000000000000, %fd101, %p5;
	setp.geu.f32 	%p6, %f1, 0f40874800;
	@%p6 bra 	$L__BB2_7;
	shr.u32 	%r36, %r13, 31;
	add.s32 	%r37, %r13, %r36;
	shr.s32 	%r38, %r37, 1;
	shl.b32 	%r39, %r38, 20;
	add.s32 	%r40, %r15, %r39;
	mov.b64 	%fd102, {%r14, %r40};
	sub.s32 	%r41, %r13, %r38;
	shl.b32 	%r42, %r41, 20;
	add.s32 	%r43, %r42, 1072693248;
	mov.b32 	%r44, 0;
	mov.b64 	%fd103, {%r44, %r43};
	mul.f64 	%fd108, %fd103, %fd102;
$L__BB2_7:
	abs.f64 	%fd104, %fd108;
	setp.eq.f64 	%p7, %fd104, 0d7FF0000000000000;
	fma.rn.f64 	%fd105, %fd108, %fd5, %fd108;
	selp.f64 	%fd106, %fd108, %fd105, %p7;
	st.param.f64 	[func_retval0], %fd106;
	ret;

}


// ===== COMPILED SASS (sm_100) =====

	.target	sm_100

	.elftype	@"ET_EXEC"


//--------------------- .note.nv.tkinfo           --------------------------
	.section	.note.nv.tkinfo,"",@"SHT_NOTE"
	.sectionflags	@"SHF_NOTE_NV_TKINFO"
	.tkinfo
        /*0018*/ 	.word	0x00000002
        /*0030*/ 	.string	""
        /*0030*/ 	.string	"ptxas"
        /*0030*/ 	.string	"Cuda compilation tools, release 13.0, V13.0.88"
        /*0030*/ 	.string	"Build cuda_13.0.r13.0/compiler.36424714_0"
        /*0030*/ 	.string	"-arch sm_100 -m 64 "



//--------------------- .note.nv.cuinfo           --------------------------
	.section	.note.nv.cuinfo,"",@"SHT_NOTE"
	.sectionflags	@"SHF_NOTE_NV_CUINFO"
        /*0018*/ 	.short	0x0002
        /*001a*/ 	.short	0x0064
        /*001c*/ 	.short	0x0082
	.zero		2


//--------------------- .nv.info                  --------------------------
	.section	.nv.info,"",@"SHT_CUDA_INFO"
	.align	4


	//----- nvinfo : EIATTR_REGCOUNT
	.align		4
        /*0000*/ 	.byte	0x04, 0x2f
        /*0002*/ 	.short	(.L_1 - .L_0)
	.align		4
.L_0:
        /*0004*/ 	.word	index@(_Z3addiPfS_)
        /*0008*/ 	.word	0x00000018


	//----- nvinfo : EIATTR_FRAME_SIZE
	.align		4
.L_1:
        /*000c*/ 	.byte	0x04, 0x11
        /*000e*/ 	.short	(.L_3 - .L_2)
	.align		4
.L_2:
        /*0010*/ 	.word	index@(_Z3addiPfS_)
        /*0014*/ 	.word	0x00000000


	//----- nvinfo : EIATTR_REGCOUNT
	.align		4
.L_3:
        /*0018*/ 	.byte	0x04, 0x2f
        /*001a*/ 	.short	(.L_5 - .L_4)
	.align		4
.L_4:
        /*001c*/ 	.word	index@(_Z9integrandPdS_Pi)
        /*0020*/ 	.word	0x0000001e


	//----- nvinfo : EIATTR_FRAME_SIZE
	.align		4
.L_5:
        /*0024*/ 	.byte	0x04, 0x11
        /*0026*/ 	.short	(.L_7 - .L_6)
	.align		4
.L_6:
        /*0028*/ 	.word	index@($_Z9integrandPdS_Pi$__internal_accurate_pow)
        /*002c*/ 	.word	0x00000000


	//----- nvinfo : EIATTR_FRAME_SIZE
	.align		4
.L_7:
        /*0030*/ 	.byte	0x04, 0x11
        /*0032*/ 	.short	(.L_9 - .L_8)
	.align		4
.L_8:
        /*0034*/ 	.word	index@(_Z9integrandPdS_Pi)
        /*0038*/ 	.word	0x00000000


	//----- nvinfo : EIATTR_MIN_STACK_SIZE
	.align		4
.L_9:
        /*003c*/ 	.byte	0x04, 0x12
        /*003e*/ 	.short	(.L_11 - .L_10)
	.align		4
.L_10:
        /*0040*/ 	.word	index@(_Z9integrandPdS_Pi)
        /*0044*/ 	.word	0x00000000


	//----- nvinfo : EIATTR_MIN_STACK_SIZE
	.align		4
.L_11:
        /*0048*/ 	.byte	0x04, 0x12
        /*004a*/ 	.short	(.L_13 - .L_12)
	.align		4
.L_12:
        /*004c*/ 	.word	index@(_Z3addiPfS_)
        /*0050*/ 	.word	0x00000000
.L_13:


//--------------------- .nv.compat                --------------------------
	.section	.nv.compat,"",@"SHT_CUDA_COMPAT_INFO"
	.align	4
        /*0000*/ 	.byte	0x02, 0x09, 0x00, 0x00, 0x02, 0x02, 0x01, 0x00, 0x02, 0x05, 0x05, 0x00, 0x03, 0x07, 0x01, 0x01
        /*0010*/ 	.byte	0x02, 0x03, 0x00, 0x00, 0x02, 0x06, 0x01, 0x00, 0x04, 0x0b, 0x08, 0x00, 0x01, 0x00, 0x00, 0x00
        /*0020*/ 	.byte	0x00, 0x00, 0x00, 0x00


//--------------------- .nv.info._Z9integrandPdS_Pi --------------------------
	.section	.nv.info._Z9integrandPdS_Pi,"",@"SHT_CUDA_INFO"
	.sectionflags	@""
	.align	4


	//----- nvinfo : EIATTR_CUDA_API_VERSION
	.align		4
        /*0000*/ 	.byte	0x04, 0x37
        /*0002*/ 	.short	(.L_15 - .L_14)
.L_14:
        /*0004*/ 	.word	0x00000082


	//----- nvinfo : EIATTR_KPARAM_INFO
	.align		4
.L_15:
        /*0008*/ 	.byte	0x04, 0x17
        /*000a*/ 	.short	(.L_17 - .L_16)
.L_16:
        /*000c*/ 	.word	0x00000000
        /*0010*/ 	.short	0x0002
        /*0012*/ 	.short	0x0010
        /*0014*/ 	.byte	0x00, 0xf5, 0x21, 0x00


	//----- nvinfo : EIATTR_KPARAM_INFO
	.align		4
.L_17:
        /*0018*/ 	.byte	0x04, 0x17
        /*001a*/ 	.short	(.L_19 - .L_18)
.L_18:
        /*001c*/ 	.word	0x00000000
        /*0020*/ 	.short	0x0001
        /*0022*/ 	.short	0x0008
        /*0024*/ 	.byte	0x00, 0xf5, 0x21, 0x00


	//----- nvinfo : EIATTR_KPARAM_INFO
	.align		4
.L_19:
        /*0028*/ 	.byte	0x04, 0x17
        /*002a*/ 	.short	(.L_21 - .L_20)
.L_20:
        /*002c*/ 	.word	0x00000000
        /*0030*/ 	.short	0x0000
        /*0032*/ 	.short	0x0000
        /*0034*/ 	.byte	0x00, 0xf5, 0x21, 0x00


	//----- nvinfo : EIATTR_SPARSE_MMA_MASK
	.align		4
.L_21:
        /*0038*/ 	.byte	0x03, 0x50
        /*003a*/ 	.short	0x0000


	//----- nvinfo : EIATTR_MAXREG_COUNT
	.align		4
        /*003c*/ 	.byte	0x03, 0x1b
        /*003e*/ 	.short	0x00ff


	//----- nvinfo : EIATTR_MERCURY_ISA_VERSION
	.align		4
        /*0040*/ 	.byte	0x03, 0x5f
        /*0042*/ 	.short	0x0101


	//----- nvinfo : EIATTR_VRC_CTA_INIT_COUNT
	.align		4
        /*0044*/ 	.byte	0x02, 0x4a
	.zero		1
	.zero		1


	//----- nvinfo : EIATTR_EXIT_INSTR_OFFSETS
	.align		4
        /*0048*/ 	.byte	0x04, 0x1c
        /*004a*/ 	.short	(.L_23 - .L_22)


	//   ....[0]....
.L_22:
        /*004c*/ 	.word	0x000002f0


	//   ....[1]....
        /*0050*/ 	.word	0x00000330


	//----- nvinfo : EIATTR_CRS_STACK_SIZE
	.align		4
.L_23:
        /*0054*/ 	.byte	0x04, 0x1e
        /*0056*/ 	.short	(.L_25 - .L_24)
.L_24:
        /*0058*/ 	.word	0x00000000


	//----- nvinfo : EIATTR_CBANK_PARAM_SIZE
	.align		4
.L_25:
        /*005c*/ 	.byte	0x03, 0x19
        /*005e*/ 	.short	0x0018


	//----- nvinfo : EIATTR_PARAM_CBANK
	.align		4
        /*0060*/ 	.byte	0x04, 0x0a
        /*0062*/ 	.short	(.L_27 - .L_26)
	.align		4
.L_26:
        /*0064*/ 	.word	index@(.nv.constant0._Z9integrandPdS_Pi)
        /*0068*/ 	.short	0x0380
        /*006a*/ 	.short	0x0018


	//----- nvinfo : EIATTR_SW_WAR
	.align		4
.L_27:
        /*006c*/ 	.byte	0x04, 0x36
        /*006e*/ 	.short	(.L_29 - .L_28)
.L_28:
        /*0070*/ 	.word	0x00000008
.L_29:


//--------------------- .nv.info._Z3addiPfS_      --------------------------
	.section	.nv.info._Z3addiPfS_,"",@"SHT_CUDA_INFO"
	.sectionflags	@""
	.align	4


	//----- nvinfo : EIATTR_CUDA_API_VERSION
	.align		4
        /*0000*/ 	.byte	0x04, 0x37
        /*0002*/ 	.short	(.L_31 - .L_30)
.L_30:
        /*0004*/ 	.word	0x00000082


	//----- nvinfo : EIATTR_KPARAM_INFO
	.align		4
.L_31:
        /*0008*/ 	.byte	0x04, 0x17
        /*000a*/ 	.short	(.L_33 - .L_32)
.L_32:
        /*000c*/ 	.word	0x00000000
        /*0010*/ 	.short	0x0002
        /*0012*/ 	.short	0x0010
        /*0014*/ 	.byte	0x00, 0xf5, 0x21, 0x00


	//----- nvinfo : EIATTR_KPARAM_INFO
	.align		4
.L_33:
        /*0018*/ 	.byte	0x04, 0x17
        /*001a*/ 	.short	(.L_35 - .L_34)
.L_34:
        /*001c*/ 	.word	0x00000000
        /*0020*/ 	.short	0x0001
        /*0022*/ 	.short	0x0008
        /*0024*/ 	.byte	0x00, 0xf5, 0x21, 0x00


	//----- nvinfo : EIATTR_KPARAM_INFO
	.align		4
.L_35:
        /*0028*/ 	.byte	0x04, 0x17
        /*002a*/ 	.short	(.L_37 - .L_36)
.L_36:
        /*002c*/ 	.word	0x00000000
        /*0030*/ 	.short	0x0000
        /*0032*/ 	.short	0x0000
        /*0034*/ 	.byte	0x00, 0xf0, 0x11, 0x00


	//----- nvinfo : EIATTR_SPARSE_MMA_MASK
	.align		4
.L_37:
        /*0038*/ 	.byte	0x03, 0x50
        /*003a*/ 	.short	0x0000


	//----- nvinfo : EIATTR_MAXREG_COUNT
	.align		4
        /*003c*/ 	.byte	0x03, 0x1b
        /*003e*/ 	.short	0x00ff


	//----- nvinfo : EIATTR_MERCURY_ISA_VERSION
	.align		4
        /*0040*/ 	.byte	0x03, 0x5f
        /*0042*/ 	.short	0x0101


	//----- nvinfo : EIATTR_VRC_CTA_INIT_COUNT
	.align		4
        /*0044*/ 	.byte	0x02, 0x4a
	.zero		1
	.zero		1


	//----- nvinfo : EIATTR_EXIT_INSTR_OFFSETS
	.align		4
        /*0048*/ 	.byte	0x04, 0x1c
        /*004a*/ 	.short	(.L_39 - .L_38)


	//   ....[0]....
.L_38:
        /*004c*/ 	.word	0x00000090


	//   ....[1]....
        /*0050*/ 	.word	0x00000380


	//   ....[2]....
        /*0054*/ 	.word	0x00000560


	//----- nvinfo : EIATTR_CRS_STACK_SIZE
	.align		4
.L_39:
        /*0058*/ 	.byte	0x04, 0x1e
        /*005a*/ 	.short	(.L_41 - .L_40)
.L_40:
        /*005c*/ 	.word	0x00000000


	//----- nvinfo : EIATTR_CBANK_PARAM_SIZE
	.align		4
.L_41:
        /*0060*/ 	.byte	0x03, 0x19
        /*0062*/ 	.short	0x0018


	//----- nvinfo : EIATTR_PARAM_CBANK
	.align		4
        /*0064*/ 	.byte	0x04, 0x0a
        /*0066*/ 	.short	(.L_43 - .L_42)
	.align		4
.L_42:
        /*0068*/ 	.word	index@(.nv.constant0._Z3addiPfS_)
        /*006c*/ 	.short	0x0380
        /*006e*/ 	.short	0x0018


	//----- nvinfo : EIATTR_SW_WAR
	.align		4
.L_43:
        /*0070*/ 	.byte	0x04, 0x36
        /*0072*/ 	.short	(.L_45 - .L_44)
.L_44:
        /*0074*/ 	.word	0x00000008
.L_45:


//--------------------- .nv.callgraph             --------------------------
	.section	.nv.callgraph,"",@"SHT_CUDA_CALLGRAPH"
	.align	4
	.sectionentsize	8
	.align		4
        /*0000*/ 	.word	0x00000000
	.align		4
        /*0004*/ 	.word	0xffffffff
	.align		4
        /*0008*/ 	.word	0x00000000
	.align		4
        /*000c*/ 	.word	0xfffffffe
	.align		4
        /*0010*/ 	.word	0x00000000
	.align		4
        /*0014*/ 	.word	0xfffffffd
	.align		4
        /*0018*/ 	.word	0x00000000
	.align		4
        /*001c*/ 	.word	0xfffffffc


//--------------------- .text._Z9integrandPdS_Pi  --------------------------
	.section	.text._Z9integrandPdS_Pi,"ax",@progbits
	.align	128
        .global         _Z9integrandPdS_Pi
        .type           _Z9integrandPdS_Pi,@function
        .size           _Z9integrandPdS_Pi,(.L_x_10 - _Z9integrandPdS_Pi)
        .other          _Z9integrandPdS_Pi,@"STO_CUDA_ENTRY STV_DEFAULT"
_Z9integrandPdS_Pi:
.text._Z9integrandPdS_Pi:
[----:B------:R-:W-:Y:S08]  /*0000*/  LDC R1, c[0x0][0x37c] ;  /* 0x0000df00ff017b82 */ /* 0x000ff00000000800 */
[----:B------:R-:W0:Y:S01]  /*0010*/  LDC.64 R2, c[0x0][0x380] ;  /* 0x0000e000ff027b82 */ /* 0x000e220000000a00 */
[----:B------:R-:W0:Y:S02]  /*0020*/  LDCU.64 UR4, c[0x0][0x358] ;  /* 0x00006b00ff0477ac */ /* 0x000e240008000a00 */
[----:B0-----:R-:W5:Y:S01]  /*0030*/  LDG.E.64 R2, desc[UR4][R2.64] ;  /* 0x0000000402027981 */ /* 0x001f62000c1e1b00 */
[----:B------:R-:W-:-:S07]  /*0040*/  MOV R0, 0x60 ;  /* 0x0000006000007802 */ /* 0x000fce0000000f00 */
[----:B-----5:R-:W-:Y:S05]  /*0050*/  CALL.REL.NOINC `($_Z9integrandPdS_Pi$__internal_accurate_pow) ;  /* 0x0000000000b87944 */ /* 0x020fea0003c00000 */
[----:B------:R-:W0:Y:S01]  /*0060*/  S2R R13, SR_TID.X ;  /* 0x00000000000d7919 */ /* 0x000e220000002100 */
[----:B------:R-:W0:Y:S02]  /*0070*/  LDC.64 R4, c[0x0][0x388] ;  /* 0x0000e200ff047b82 */ /* 0x000e240000000a00 */
[----:B0-----:R-:W-:-:S05]  /*0080*/  IMAD.WIDE.U32 R4, R13, 0x8, R4 ;  /* 0x000000080d047825 */ /* 0x001fca00078e0004 */
[----:B------:R0:W5:Y:S01]  /*0090*/  LDG.E.64 R6, desc[UR4][R4.64] ;  /* 0x0000000404067981 */ /* 0x000162000c1e1b00 */
[C---:B------:R-:W-:Y:S01]  /*00a0*/  DADD R8, R2.reuse, 5 ;  /* 0x4014000002087429 */ /* 0x040fe20000000000 */
[----:B------:R-:W-:Y:S01]  /*00b0*/  IMAD.MOV.U32 R10, RZ, RZ, R15 ;  /* 0x000000ffff0a7224 */ /* 0x000fe200078e000f */
[----:B------:R-:W-:Y:S01]  /*00c0*/  DSETP.NEU.AND P1, PT, R2, RZ, PT ;  /* 0x000000ff0200722a */ /* 0x000fe20003f2d000 */
[----:B------:R-:W-:Y:S01]  /*00d0*/  IMAD.MOV.U32 R11, RZ, RZ, R12 ;  /* 0x000000ffff0b7224 */ /* 0x000fe200078e000c */
[----:B------:R-:W-:-:S05]  /*00e0*/  ISETP.GE.AND P0, PT, R3, RZ, PT ;  /* 0x000000ff0300720c */ /* 0x000fca0003f06270 */
[----:B------:R-:W-:Y:S01]  /*00f0*/  DADD R10, -RZ, -R10 ;  /* 0x00000000ff0a7229 */ /* 0x000fe2000000090a */
[----:B------:R-:W-:-:S04]  /*0100*/  LOP3.LUT R8, R9, 0x7ff00000, RZ, 0xc0, !PT ;  /* 0x7ff0000009087812 */ /* 0x000fc800078ec0ff */
[----:B------:R-:W-:-:S05]  /*0110*/  ISETP.NE.AND P2, PT, R8, 0x7ff00000, PT ;  /* 0x7ff000000800780c */ /* 0x000fca0003f45270 */
[----:B------:R-:W-:Y:S01]  /*0120*/  FSEL R8, R10, R15, !P0 ;  /* 0x0000000f0a087208 */ /* 0x000fe20004000000 */
[----:B------:R-:W-:Y:S01]  /*0130*/  @!P1 IMAD.MOV.U32 R8, RZ, RZ, RZ ;  /* 0x000000ffff089224 */ /* 0x000fe200078e00ff */
[----:B------:R-:W-:Y:S01]  /*0140*/  FSEL R9, R11, R12, !P0 ;  /* 0x0000000c0b097208 */ /* 0x000fe20004000000 */
[----:B------:R-:W-:-:S05]  /*0150*/  @!P1 IMAD.MOV.U32 R9, RZ, RZ, R3 ;  /* 0x000000ffff099224 */ /* 0x000fca00078e0003 */
[----:B0-----:R-:W-:Y:S05]  /*0160*/  @P2 BRA `(.L_x_0) ;  /* 0x00000000001c2947 */ /* 0x001fea0003800000 */
[----:B------:R-:W-:-:S14]  /*0170*/  DSETP.NAN.AND P1, PT, R2, R2, PT ;  /* 0x000000020200722a */ /* 0x000fdc0003f28000 */
[----:B------:R-:W-:Y:S01]  /*0180*/  @P1 DADD R8, R2, 5 ;  /* 0x4014000002081429 */ /* 0x000fe20000000000 */
[----:B------:R-:W-:Y:S10]  /*0190*/  @P1 BRA `(.L_x_0) ;  /* 0x0000000000101947 */ /* 0x000ff40003800000 */
[----:B------:R-:W-:-:S14]  /*01a0*/  DSETP.NEU.AND P1, PT, |R2|, +INF , PT ;  /* 0x7ff000000200742a */ /* 0x000fdc0003f2d200 */
[----:B------:R-:W-:Y:S01]  /*01b0*/  @!P1 MOV R0, 0xfff00000 ;  /* 0xfff0000000009802 */ /* 0x000fe20000000f00 */
[----:B------:R-:W-:-:S03]  /*01c0*/  @!P1 IMAD.MOV.U32 R8, RZ, RZ, RZ ;  /* 0x000000ffff089224 */ /* 0x000fc600078e00ff */
[----:B------:R-:W-:-:S07]  /*01d0*/  @!P1 SEL R9, R0, 0x7ff00000, !P0 ;  /* 0x7ff0000000099807 */ /* 0x000fce0004000000 */
.L_x_0:
[----:B------:R-:W-:Y:S01]  /*01e0*/  DADD R8, R8, 1 ;  /* 0x3ff0000008087429 */ /* 0x000fe20000000000 */
[----:B------:R-:W0:Y:S01]  /*01f0*/  LDC.64 R10, c[0x0][0x390] ;  /* 0x0000e400ff0a7b82 */ /* 0x000e220000000a00 */
[----:B------:R-:W-:Y:S01]  /*0200*/  DSETP.NEU.AND P0, PT, R2, 1, PT ;  /* 0x3ff000000200742a */ /* 0x000fe20003f0d000 */
[----:B------:R-:W-:Y:S07]  /*0210*/  BSSY.RECONVERGENT B0, `(.L_x_1) ;  /* 0x000000b000007945 */ /* 0x000fee0003800200 */
[----:B------:R-:W-:-:S02]  /*0220*/  FSEL R8, R8, RZ, P0 ;  /* 0x000000ff08087208 */ /* 0x000fc40000000000 */
[----:B------:R-:W-:Y:S01]  /*0230*/  FSEL R9, R9, 2, P0 ;  /* 0x4000000009097808 */ /* 0x000fe20000000000 */
[----:B-----5:R-:W-:-:S06]  /*0240*/  DSETP.GT.AND P0, PT, R6, RZ, PT ;  /* 0x000000ff0600722a */ /* 0x020fcc0003f04000 */
[----:B------:R-:W-:Y:S01]  /*0250*/  DSETP.LEU.OR P0, PT, R8, R6, !P0 ;  /* 0x000000060800722a */ /* 0x000fe2000470b400 */
[----:B0-----:R-:W-:-:S13]  /*0260*/  IMAD.WIDE.U32 R2, R13, 0x4, R10 ;  /* 0x000000040d027825 */ /* 0x001fda00078e000a */
[----:B------:R-:W-:Y:S05]  /*0270*/  @P0 BRA `(.L_x_2) ;  /* 0x0000000000100947 */ /* 0x000fea0003800000 */
[----:B------:R-:W2:Y:S02]  /*0280*/  LDG.E R0, desc[UR4][R2.64] ;  /* 0x0000000402007981 */ /* 0x000ea4000c1e1900 */
[----:B--2---:R-:W-:-:S05]  /*0290*/  VIADD R11, R0, 0x1 ;  /* 0x00000001000b7836 */ /* 0x004fca0000000000 */
[----:B------:R0:W-:Y:S04]  /*02a0*/  STG.E desc[UR4][R2.64], R11 ;  /* 0x0000000b02007986 */ /* 0x0001e8000c101904 */
[----:B------:R0:W5:Y:S02]  /*02b0*/  LDG.E.64 R6, desc[UR4][R4.64] ;  /* 0x0000000404067981 */ /* 0x000164000c1e1b00 */
.L_x_2:
[----:B------:R-:W-:Y:S05]  /*02c0*/  BSYNC.RECONVERGENT B0 ;  /* 0x0000000000007941 */ /* 0x000fea0003800200 */
.L_x_1:
[----:B-----5:R-:W-:-:S06]  /*02d0*/  DSETP.GEU.AND P0, PT, R6, RZ, PT ;  /* 0x000000ff0600722a */ /* 0x020fcc0003f0e000 */
[----:B------:R-:W-:-:S14]  /*02e0*/  DSETP.GEU.OR P0, PT, R8, R6, P0 ;  /* 0x000000060800722a */ /* 0x000fdc000070e400 */
[----:B------:R-:W-:Y:S05]  /*02f0*/  @P0 EXIT ;  /* 0x000000000000094d */ /* 0x000fea0003800000 */
[----:B0-----:R-:W2:Y:S02]  /*0300*/  LDG.E R5, desc[UR4][R2.64] ;  /* 0x0000000402057981 */ /* 0x001ea4000c1e1900 */
[----:B--2---:R-:W-:-:S05]  /*0310*/  VIADD R5, R5, 0xffffffff ;  /* 0xffffffff05057836 */ /* 0x004fca0000000000 */
[----:B------:R-:W-:Y:S01]  /*0320*/  STG.E desc[UR4][R2.64], R5 ;  /* 0x0000000502007986 */ /* 0x000fe2000c101904 */
[----:B------:R-:W-:Y:S05]  /*0330*/  EXIT ;  /* 0x000000000000794d */ /* 0x000fea0003800000 */
        .type           $_Z9integrandPdS_Pi$__internal_accurate_pow,@function
        .size           $_Z9integrandPdS_Pi$__internal_accurate_pow,(.L_x_10 - $_Z9integrandPdS_Pi$__internal_accurate_pow)
$_Z9integrandPdS_Pi$__internal_accurate_pow:
[----:B------:R-:W-:Y:S01]  /*0340*/  DADD R6, -RZ, |R2| ;  /* 0x00000000ff067229 */ /* 0x000fe20000000502 */
[----:B------:R-:W-:Y:S01]  /*0350*/  MOV R14, RZ ;  /* 0x000000ff000e7202 */ /* 0x000fe20000000f00 */
[----:B------:R-:W-:Y:S01]  /*0360*/  IMAD.MOV.U32 R10, RZ, RZ, 0x41ad3b5a ;  /* 0x41ad3b5aff0a7424 */ /* 0x000fe200078e00ff */
[----:B------:R-:W-:Y:S01]  /*0370*/  UMOV UR6, 0x7d2cafe2 ;  /* 0x7d2cafe200067882 */ /* 0x000fe20000000000 */
[----:B------:R-:W-:Y:S01]  /*0380*/  IMAD.MOV.U32 R11, RZ, RZ, 0x3ed0f5d2 ;  /* 0x3ed0f5d2ff0b7424 */ /* 0x000fe200078e00ff */
[----:B------:R-:W-:Y:S01]  /*0390*/  UMOV UR7, 0x3eb0f5ff ;  /* 0x3eb0f5ff00077882 */ /* 0x000fe20000000000 */
[----:B------:R-:W-:Y:S01]  /*03a0*/  UMOV UR8, 0x3b39803f ;  /* 0x3b39803f00087882 */ /* 0x000fe20000000000 */
[----:B------:R-:W-:-:S03]  /*03b0*/  UMOV UR9, 0x3c7abc9e ;  /* 0x3c7abc9e00097882 */ /* 0x000fc60000000000 */
[----:B------:R-:W-:Y:S01]  /*03c0*/  ISETP.GT.U32.AND P0, PT, R7, 0xfffff, PT ;  /* 0x000fffff0700780c */ /* 0x000fe20003f04070 */
[----:B------:R-:W-:-:S12]  /*03d0*/  IMAD.MOV.U32 R4, RZ, RZ, R7 ;  /* 0x000000ffff047224 */ /* 0x000fd800078e0007 */
[----:B------:R-:W-:-:S10]  /*03e0*/  @!P0 DMUL R20, R6, 1.80143985094819840000e+16 ;  /* 0x4350000006148828 */ /* 0x000fd40000000000 */
[----:B------:R-:W-:Y:S01]  /*03f0*/  @!P0 MOV R4, R21 ;  /* 0x0000001500048202 */ /* 0x000fe20000000f00 */
[----:B------:R-:W-:-:S03]  /*0400*/  @!P0 IMAD.MOV.U32 R6, RZ, RZ, R20 ;  /* 0x000000ffff068224 */ /* 0x000fc600078e0014 */
[----:B------:R-:W-:Y:S01]  /*0410*/  LOP3.LUT R4, R4, 0x800fffff, RZ, 0xc0, !PT ;  /* 0x800fffff04047812 */ /* 0x000fe200078ec0ff */
[----:B------:R-:W-:Y:S01]  /*0420*/  IMAD.MOV.U32 R12, RZ, RZ, R6 ;  /* 0x000000ffff0c7224 */ /* 0x000fe200078e0006 */
[----:B------:R-:W-:Y:S02]  /*0430*/  SHF.R.U32.HI R6, RZ, 0x14, R7 ;  /* 0x00000014ff067819 */ /* 0x000fe40000011607 */
[----:B------:R-:W-:Y:S02]  /*0440*/  LOP3.LUT R13, R4, 0x3ff00000, RZ, 0xfc, !PT ;  /* 0x3ff00000040d7812 */ /* 0x000fe400078efcff */
[----:B------:R-:W-:Y:S02]  /*0450*/  @!P0 LEA.HI R6, R21, 0xffffffca, RZ, 0xc ;  /* 0xffffffca15068811 */ /* 0x000fe400078f60ff */
[----:B------:R-:W-:Y:S02]  /*0460*/  ISETP.GE.U32.AND P1, PT, R13, 0x3ff6a09f, PT ;  /* 0x3ff6a09f0d00780c */ /* 0x000fe40003f26070 */
[----:B------:R-:W-:-:S11]  /*0470*/  IADD3 R7, PT, PT, R6, -0x3ff, RZ ;  /* 0xfffffc0106077810 */ /* 0x000fd60007ffe0ff */
[----:B------:R-:W-:Y:S02]  /*0480*/  @P1 VIADD R5, R13, 0xfff00000 ;  /* 0xfff000000d051836 */ /* 0x000fe40000000000 */
[----:B------:R-:W-:Y:S02]  /*0490*/  @P1 VIADD R7, R6, 0xfffffc02 ;  /* 0xfffffc0206071836 */ /* 0x000fe40000000000 */
[----:B------:R-:W-:-:S03]  /*04a0*/  @P1 IMAD.MOV.U32 R13, RZ, RZ, R5 ;  /* 0x000000ffff0d1224 */ /* 0x000fc600078e0005 */
[----:B------:R-:W-:Y:S01]  /*04b0*/  LOP3.LUT R6, R7, 0x80000000, RZ, 0x3c, !PT ;  /* 0x8000000007067812 */ /* 0x000fe200078e3cff */
[----:B------:R-:W-:Y:S02]  /*04c0*/  IMAD.MOV.U32 R7, RZ, RZ, 0x43300000 ;  /* 0x43300000ff077424 */ /* 0x000fe400078e00ff */
[C---:B------:R-:W-:Y:S02]  /*04d0*/  DADD R8, R12.reuse, 1 ;  /* 0x3ff000000c087429 */ /* 0x040fe40000000000 */
[----:B------:R-:W-:-:S04]  /*04e0*/  DADD R12, R12, -1 ;  /* 0xbff000000c0c7429 */ /* 0x000fc80000000000 */
[----:B------:R-:W0:Y:S02]  /*04f0*/  MUFU.RCP64H R15, R9 ;  /* 0x00000009000f7308 */ /* 0x000e240000001800 */
[----:B0-----:R-:W-:-:S08]  /*0500*/  DFMA R4, -R8, R14, 1 ;  /* 0x3ff000000804742b */ /* 0x001fd0000000010e */
[----:B------:R-:W-:-:S08]  /*0510*/  DFMA R4, R4, R4, R4 ;  /* 0x000000040404722b */ /* 0x000fd00000000004 */
[----:B------:R-:W-:-:S08]  /*0520*/  DFMA R14, R14, R4, R14 ;  /* 0x000000040e0e722b */ /* 0x000fd0000000000e */
[----:B------:R-:W-:-:S08]  /*0530*/  DMUL R4, R12, R14 ;  /* 0x0000000e0c047228 */ /* 0x000fd00000000000 */
[----:B------:R-:W-:-:S08]  /*0540*/  DFMA R4, R12, R14, R4 ;  /* 0x0000000e0c04722b */ /* 0x000fd00000000004 */
[----:B------:R-:W-:-:S08]  /*0550*/  DMUL R16, R4, R4 ;  /* 0x0000000404107228 */ /* 0x000fd00000000000 */
[----:B------:R-:W-:Y:S01]  /*0560*/  DFMA R8, R16, UR6, R10 ;  /* 0x0000000610087c2b */ /* 0x000fe2000800000a */
[----:B------:R-:W-:Y:S01]  /*0570*/  UMOV UR6, 0x75488a3f ;  /* 0x75488a3f00067882 */ /* 0x000fe20000000000 */
[----:B------:R-:W-:Y:S01]  /*0580*/  UMOV UR7, 0x3ef3b20a ;  /* 0x3ef3b20a00077882 */ /* 0x000fe20000000000 */
[----:B------:R-:W-:-:S05]  /*0590*/  DADD R10, R12, -R4 ;  /* 0x000000000c0a7229 */ /* 0x000fca0000000804 */
[----:B------:R-:W-:Y:S01]  /*05a0*/  DFMA R8, R16, R8, UR6 ;  /* 0x0000000610087e2b */ /* 0x000fe20008000008 */
[----:B------:R-:W-:Y:S01]  /*05b0*/  UMOV UR6, 0xe4faecd5 ;  /* 0xe4faecd500067882 */ /* 0x000fe20000000000 */
[----:B------:R-:W-:Y:S01]  /*05c0*/  UMOV UR7, 0x3f1745cd ;  /* 0x3f1745cd00077882 */ /* 0x000fe20000000000 */
[----:B------:R-:W-:Y:S02]  /*05d0*/  DADD R22, R10, R10 ;  /* 0x000000000a167229 */ /* 0x000fe4000000000a */
[----:B------:R-:W-:-:S03]  /*05e0*/  DMUL R10, R4, R4 ;  /* 0x00000004040a7228 */ /* 0x000fc60000000000 */
[----:B------:R-:W-:Y:S01]  /*05f0*/  DFMA R8, R16, R8, UR6 ;  /* 0x0000000610087e2b */ /* 0x000fe20008000008 */
[----:B------:R-:W-:Y:S01]  /*0600*/  UMOV UR6, 0x258a578b ;  /* 0x258a578b00067882 */ /* 0x000fe20000000000 */
[----:B------:R-:W-:Y:S01]  /*0610*/  UMOV UR7, 0x3f3c71c7 ;  /* 0x3f3c71c700077882 */ /* 0x000fe20000000000 */
[----:B------:R-:W-:Y:S02]  /*0620*/  DFMA R22, R12, -R4, R22 ;  /* 0x800000040c16722b */ /* 0x000fe40000000016 */
[----:B------:R-:W-:-:S03]  /*0630*/  DMUL R12, R4, R10 ;  /* 0x0000000a040c7228 */ /* 0x000fc60000000000 */
[----:B------:R-:W-:Y:S01]  /*0640*/  DFMA R8, R16, R8, UR6 ;  /* 0x0000000610087e2b */ /* 0x000fe20008000008 */
[----:B------:R-:W-:Y:S01]  /*0650*/  UMOV UR6, 0x9242b910 ;  /* 0x9242b91000067882 */ /* 0x000fe20000000000 */
[----:B------:R-:W-:Y:S01]  /*0660*/  UMOV UR7, 0x3f624924 ;  /* 0x3f62492400077882 */ /* 0x000fe20000000000 */
[----:B------:R-:W-:Y:S02]  /*0670*/  DMUL R14, R14, R22 ;  /* 0x000000160e0e7228 */ /* 0x000fe40000000000 */
[----:B------:R-:W-:-:S03]  /*0680*/  DFMA R22, R4, R10, -R12 ;  /* 0x0000000a0416722b */ /* 0x000fc6000000080c */
[----:B------:R-:W-:Y:S01]  /*0690*/  DFMA R8, R16, R8, UR6 ;  /* 0x0000000610087e2b */ /* 0x000fe20008000008 */
[----:B------:R-:W-:Y:S01]  /*06a0*/  UMOV UR6, 0x99999dfb ;  /* 0x99999dfb00067882 */ /* 0x000fe20000000000 */
[----:B------:R-:W-:-:S03]  /*06b0*/  UMOV UR7, 0x3f899999 ;  /* 0x3f89999900077882 */ /* 0x000fc60000000000 */
[----:B------:R-:W-:Y:S01]  /*06c0*/  VIADD R27, R15, 0x100000 ;  /* 0x001000000f1b7836 */ /* 0x000fe20000000000 */
[----:B------:R-:W-:Y:S01]  /*06d0*/  DFMA R22, R14, R10, R22 ;  /* 0x0000000a0e16722b */ /* 0x000fe20000000016 */
[----:B------:R-:W-:Y:S01]  /*06e0*/  IMAD.MOV.U32 R26, RZ, RZ, R14 ;  /* 0x000000ffff1a7224 */ /* 0x000fe200078e000e */
[----:B------:R-:W-:Y:S01]  /*06f0*/  DFMA R18, R16, R8, UR6 ;  /* 0x0000000610127e2b */ /* 0x000fe20008000008 */
[----:B------:R-:W-:Y:S01]  /*0700*/  UMOV UR6, 0x55555555 ;  /* 0x5555555500067882 */ /* 0x000fe20000000000 */
[----:B------:R-:W-:-:S06]  /*0710*/  UMOV UR7, 0x3fb55555 ;  /* 0x3fb5555500077882 */ /* 0x000fcc0000000000 */
[----:B------:R-:W-:-:S08]  /*0720*/  DFMA R8, R16, R18, UR6 ;  /* 0x0000000610087e2b */ /* 0x000fd00008000012 */
[----:B------:R-:W-:Y:S01]  /*0730*/  DADD R24, -R8, UR6 ;  /* 0x0000000608187e29 */ /* 0x000fe20008000100 */
[----:B------:R-:W-:Y:S01]  /*0740*/  UMOV UR6, 0xb9e7b0 ;  /* 0x00b9e7b000067882 */ /* 0x000fe20000000000 */
[----:B------:R-:W-:-:S06]  /*0750*/  UMOV UR7, 0x3c46a4cb ;  /* 0x3c46a4cb00077882 */ /* 0x000fcc0000000000 */
[----:B------:R-:W-:Y:S02]  /*0760*/  DFMA R16, R16, R18, R24 ;  /* 0x000000121010722b */ /* 0x000fe40000000018 */
[----:B------:R-:W-:-:S06]  /*0770*/  DFMA R24, R4, R4, -R10 ;  /* 0x000000040418722b */ /* 0x000fcc000000080a */
[----:B------:R-:W-:Y:S01]  /*0780*/  DADD R16, R16, -UR6 ;  /* 0x8000000610107e29 */ /* 0x000fe20008000000 */
[----:B------:R-:W-:Y:S01]  /*0790*/  UMOV UR6, 0x80000000 ;  /* 0x8000000000067882 */ /* 0x000fe20000000000 */
[----:B------:R-:W-:Y:S01]  /*07a0*/  DFMA R24, R4, R26, R24 ;  /* 0x0000001a0418722b */ /* 0x000fe20000000018 */
[----:B------:R-:W-:-:S05]  /*07b0*/  UMOV UR7, 0x43300000 ;  /* 0x4330000000077882 */ /* 0x000fca0000000000 */
[----:B------:R-:W-:Y:S02]  /*07c0*/  DADD R18, R8, R16 ;  /* 0x0000000008127229 */ /* 0x000fe40000000010 */
[----:B------:R-:W-:-:S06]  /*07d0*/  DFMA R22, R4, R24, R22 ;  /* 0x000000180416722b */ /* 0x000fcc0000000016 */
[----:B------:R-:W-:Y:S02]  /*07e0*/  DMUL R10, R18, R12 ;  /* 0x0000000c120a7228 */ /* 0x000fe40000000000 */
[----:B------:R-:W-:-:S06]  /*07f0*/  DADD R8, R8, -R18 ;  /* 0x0000000008087229 */ /* 0x000fcc0000000812 */
[----:B------:R-:W-:Y:S02]  /*0800*/  DFMA R24, R18, R12, -R10 ;  /* 0x0000000c1218722b */ /* 0x000fe4000000080a */
[----:B------:R-:W-:-:S06]  /*0810*/  DADD R8, R16, R8 ;  /* 0x0000000010087229 */ /* 0x000fcc0000000008 */
[----:B------:R-:W-:-:S08]  /*0820*/  DFMA R22, R18, R22, R24 ;  /* 0x000000161216722b */ /* 0x000fd00000000018 */
[----:B------:R-:W-:-:S08]  /*0830*/  DFMA R22, R8, R12, R22 ;  /* 0x0000000c0816722b */ /* 0x000fd00000000016 */
[----:B------:R-:W-:-:S08]  /*0840*/  DADD R12, R10, R22 ;  /* 0x000000000a0c7229 */ /* 0x000fd00000000016 */
[--C-:B------:R-:W-:Y:S02]  /*0850*/  DADD R8, R4, R12.reuse ;  /* 0x0000000004087229 */ /* 0x100fe4000000000c */
[----:B------:R-:W-:-:S06]  /*0860*/  DADD R10, R10, -R12 ;  /* 0x000000000a0a7229 */ /* 0x000fcc000000080c */
[----:B------:R-:W-:Y:S02]  /*0870*/  DADD R4, R4, -R8 ;  /* 0x0000000004047229 */ /* 0x000fe40000000808 */
[----:B------:R-:W-:-:S06]  /*0880*/  DADD R10, R22, R10 ;  /* 0x00000000160a7229 */ /* 0x000fcc000000000a */
[----:B------:R-:W-:-:S08]  /*0890*/  DADD R4, R12, R4 ;  /* 0x000000000c047229 */ /* 0x000fd00000000004 */
[----:B------:R-:W-:Y:S02]  /*08a0*/  DADD R4, R10, R4 ;  /* 0x000000000a047229 */ /* 0x000fe40000000004 */
[----:B------:R-:W-:Y:S01]  /*08b0*/  DADD R10, R6, -UR6 ;  /* 0x80000006060a7e29 */ /* 0x000fe20008000000 */
[----:B------:R-:W-:Y:S01]  /*08c0*/  UMOV UR6, 0xfefa39ef ;  /* 0xfefa39ef00067882 */ /* 0x000fe20000000000 */
[----:B------:R-:W-:-:S04]  /*08d0*/  UMOV UR7, 0x3fe62e42 ;  /* 0x3fe62e4200077882 */ /* 0x000fc80000000000 */
[----:B------:R-:W-:-:S08]  /*08e0*/  DADD R4, R14, R4 ;  /* 0x000000000e047229 */ /* 0x000fd00000000004 */
[----:B------:R-:W-:-:S08]  /*08f0*/  DADD R6, R8, R4 ;  /* 0x0000000008067229 */ /* 0x000fd00000000004 */
[--C-:B------:R-:W-:Y:S02]  /*0900*/  DFMA R12, R10, UR6, R6.reuse ;  /* 0x000000060a0c7c2b */ /* 0x100fe40008000006 */
[----:B------:R-:W-:-:S06]  /*0910*/  DADD R8, R8, -R6 ;  /* 0x0000000008087229 */ /* 0x000fcc0000000806 */
[----:B------:R-:W-:Y:S02]  /*0920*/  DFMA R14, R10, -UR6, R12 ;  /* 0x800000060a0e7c2b */ /* 0x000fe4000800000c */
[----:B------:R-:W-:-:S06]  /*0930*/  DADD R8, R4, R8 ;  /* 0x0000000004087229 */ /* 0x000fcc0000000008 */
[----:B------:R-:W-:-:S08]  /*0940*/  DADD R14, -R6, R14 ;  /* 0x00000000060e7229 */ /* 0x000fd0000000010e */
[----:B------:R-:W-:-:S08]  /*0950*/  DADD R8, R8, -R14 ;  /* 0x0000000008087229 */ /* 0x000fd0000000080e */
[----:B------:R-:W-:-:S08]  /*0960*/  DFMA R8, R10, UR8, R8 ;  /* 0x000000080a087c2b */ /* 0x000fd00008000008 */
[----:B------:R-:W-:-:S08]  /*0970*/  DADD R6, R12, R8 ;  /* 0x000000000c067229 */ /* 0x000fd00000000008 */
[----:B------:R-:W-:Y:S02]  /*0980*/  DADD R12, R12, -R6 ;  /* 0x000000000c0c7229 */ /* 0x000fe40000000806 */
[----:B------:R-:W-:-:S06]  /*0990*/  DMUL R4, R6, 5 ;  /* 0x4014000006047828 */ /* 0x000fcc0000000000 */
[----:B------:R-:W-:Y:S02]  /*09a0*/  DADD R10, R8, R12 ;  /* 0x00000000080a7229 */ /* 0x000fe4000000000c */
[----:B------:R-:W-:Y:S01]  /*09b0*/  DFMA R6, R6, 5, -R4 ;  /* 0x401400000606782b */ /* 0x000fe20000000804 */
[----:B------:R-:W-:Y:S01]  /*09c0*/  IMAD.MOV.U32 R8, RZ, RZ, 0x652b82fe ;  /* 0x652b82feff087424 */ /* 0x000fe200078e00ff */
[----:B------:R-:W-:-:S06]  /*09d0*/  MOV R9, 0x3ff71547 ;  /* 0x3ff7154700097802 */ /* 0x000fcc0000000f00 */
[----:B------:R-:W-:-:S08]  /*09e0*/  DFMA R10, R10, 5, R6 ;  /* 0x401400000a0a782b */ /* 0x000fd00000000006 */
[----:B------:R-:W-:-:S08]  /*09f0*/  DADD R6, R4, R10 ;  /* 0x0000000004067229 */ /* 0x000fd0000000000a */
[----:B------:R-:W-:Y:S02]  /*0a00*/  DFMA R8, R6, R8, 6.75539944105574400000e+15 ;  /* 0x433800000608742b */ /* 0x000fe40000000008 */
[----:B------:R-:W-:Y:S01]  /*0a10*/  FSETP.GEU.AND P0, PT, |R7|, 4.1917929649353027344, PT ;  /* 0x4086232b0700780b */ /* 0x000fe20003f0e200 */
[----:B------:R-:W-:-:S05]  /*0a20*/  DADD R4, R4, -R6 ;  /* 0x0000000004047229 */ /* 0x000fca0000000806 */
[----:B------:R-:W-:-:S03]  /*0a30*/  DADD R12, R8, -6.75539944105574400000e+15 ;  /* 0xc3380000080c7429 */ /* 0x000fc60000000000 */
[----:B------:R-:W-:-:S05]  /*0a40*/  DADD R10, R10, R4 ;  /* 0x000000000a0a7229 */ /* 0x000fca0000000004 */
[----:B------:R-:W-:Y:S01]  /*0a50*/  DFMA R14, R12, -UR6, R6 ;  /* 0x800000060c0e7c2b */ /* 0x000fe20008000006 */
[----:B------:R-:W-:Y:S01]  /*0a60*/  UMOV UR6, 0x3b39803f ;  /* 0x3b39803f00067882 */ /* 0x000fe20000000000 */
[----:B------:R-:W-:-:S06]  /*0a70*/  UMOV UR7, 0x3c7abc9e ;  /* 0x3c7abc9e00077882 */ /* 0x000fcc0000000000 */
[----:B------:R-:W-:Y:S01]  /*0a80*/  DFMA R12, R12, -UR6, R14 ;  /* 0x800000060c0c7c2b */ /* 0x000fe2000800000e */
[----:B------:R-:W-:Y:S01]  /*0a90*/  UMOV UR6, 0x69ce2bdf ;  /* 0x69ce2bdf00067882 */ /* 0x000fe20000000000 */
[----:B------:R-:W-:Y:S01]  /*0aa0*/  IMAD.MOV.U32 R14, RZ, RZ, -0x35dec16 ;  /* 0xfca213eaff0e7424 */ /* 0x000fe200078e00ff */
[----:B------:R-:W-:Y:S01]  /*0ab0*/  UMOV UR7, 0x3e5ade15 ;  /* 0x3e5ade1500077882 */ /* 0x000fe20000000000 */
[----:B------:R-:W-:-:S06]  /*0ac0*/  IMAD.MOV.U32 R15, RZ, RZ, 0x3e928af3 ;  /* 0x3e928af3ff0f7424 */ /* 0x000fcc00078e00ff */
[----:B------:R-:W-:Y:S01]  /*0ad0*/  DFMA R14, R12, UR6, R14 ;  /* 0x000000060c0e7c2b */ /* 0x000fe2000800000e */
[----:B------:R-:W-:Y:S01]  /*0ae0*/  UMOV UR6, 0x62401315 ;  /* 0x6240131500067882 */ /* 0x000fe20000000000 */
[----:B------:R-:W-:-:S06]  /*0af0*/  UMOV UR7, 0x3ec71dee ;  /* 0x3ec71dee00077882 */ /* 0x000fcc0000000000 */
[----:B------:R-:W-:Y:S01]  /*0b00*/  DFMA R14, R12, R14, UR6 ;  /* 0x000000060c0e7e2b */ /* 0x000fe2000800000e */
        /* <DEDUP_REMOVED lines=20> */
[----:B------:R-:W-:-:S08]  /*0c50*/  DFMA R14, R12, R14, UR6 ;  /* 0x000000060c0e7e2b */ /* 0x000fd0000800000e */
[----:B------:R-:W-:-:S08]  /*0c60*/  DFMA R14, R12, R14, 1 ;  /* 0x3ff000000c0e742b */ /* 0x000fd0000000000e */
[----:B------:R-:W-:-:S10]  /*0c70*/  DFMA R14, R12, R14, 1 ;  /* 0x3ff000000c0e742b */ /* 0x000fd4000000000e */
[----:B------:R-:W-:Y:S01]  /*0c80*/  IMAD R5, R8, 0x100000, R15 ;  /* 0x0010000008057824 */ /* 0x000fe200078e020f */
[----:B------:R-:W-:Y:S01]  /*0c90*/  MOV R4, R14 ;  /* 0x0000000e00047202 */ /* 0x000fe20000000f00 */
[----:B------:R-:W-:Y:S06]  /*0ca0*/  @!P0 BRA `(.L_x_3) ;  /* 0x0000000000388947 */ /* 0x000fec0003800000 */
[----:B------:R-:W-:Y:S01]  /*0cb0*/  FSETP.GEU.AND P1, PT, |R7|, 4.2275390625, PT ;  /* 0x408748000700780b */ /* 0x000fe20003f2e200 */
[C---:B------:R-:W-:Y:S02]  /*0cc0*/  DADD R4, R6.reuse, +INF ;  /* 0x7ff0000006047429 */ /* 0x040fe40000000000 */
[----:B------:R-:W-:-:S08]  /*0cd0*/  DSETP.GEU.AND P0, PT, R6, RZ, PT ;  /* 0x000000ff0600722a */ /* 0x000fd00003f0e000 */
[----:B------:R-:W-:Y:S02]  /*0ce0*/  FSEL R4, R4, RZ, P0 ;  /* 0x000000ff04047208 */ /* 0x000fe40000000000 */
[----:B------:R-:W-:Y:S01]  /*0cf0*/  FSEL R5, R5, RZ, P0 ;  /* 0x000000ff05057208 */ /* 0x000fe20000000000 */
[----:B------:R-:W-:Y:S06]  /*0d00*/  @P1 BRA `(.L_x_3) ;  /* 0x0000000000201947 */ /* 0x000fec0003800000 */
[----:B------:R-:W-:-:S04]  /*0d10*/  LEA.HI R4, R8, R8, RZ, 0x1 ;  /* 0x0000000808047211 */ /* 0x000fc800078f08ff */
[----:B------:R-:W-:Y:S01]  /*0d20*/  SHF.R.S32.HI R5, RZ, 0x1, R4 ;  /* 0x00000001ff057819 */ /* 0x000fe20000011404 */
[----:B------:R-:W-:-:S04]  /*0d30*/  IMAD.MOV.U32 R4, RZ, RZ, R14 ;  /* 0x000000ffff047224 */ /* 0x000fc800078e000e */
[----:B------:R-:W-:Y:S02]  /*0d40*/  IMAD.IADD R6, R8, 0x1, -R5 ;  /* 0x0000000108067824 */ /* 0x000fe400078e0a05 */
[----:B------:R-:W-:-:S03]  /*0d50*/  IMAD R5, R5, 0x100000, R15 ;  /* 0x0010000005057824 */ /* 0x000fc600078e020f */
[----:B------:R-:W-:Y:S02]  /*0d60*/  LEA R7, R6, 0x3ff00000, 0x14 ;  /* 0x3ff0000006077811 */ /* 0x000fe400078ea0ff */
[----:B------:R-:W-:-:S06]  /*0d70*/  MOV R6, RZ ;  /* 0x000000ff00067202 */ /* 0x000fcc0000000f00 */
[----:B------:R-:W-:-:S11]  /*0d80*/  DMUL R4, R4, R6 ;  /* 0x0000000604047228 */ /* 0x000fd60000000000 */
.L_x_3:
[----:B------:R-:W-:Y:S02]  /*0d90*/  DFMA R6, R10, R4, R4 ;  /* 0x000000040a06722b */ /* 0x000fe40000000004 */
[----:B------:R-:W-:-:S08]  /*0da0*/  DSETP.NEU.AND P0, PT, |R4|, +INF , PT ;  /* 0x7ff000000400742a */ /* 0x000fd00003f0d200 */
[----:B------:R-:W-:Y:S01]  /*0db0*/  FSEL R15, R4, R6, !P0 ;  /* 0x00000006040f7208 */ /* 0x000fe20004000000 */
[----:B------:R-:W-:Y:S01]  /*0dc0*/  IMAD.MOV.U32 R4, RZ, RZ, R0 ;  /* 0x000000ffff047224 */ /* 0x000fe200078e0000 */
[----:B------:R-:W-:Y:S01]  /*0dd0*/  FSEL R12, R5, R7, !P0 ;  /* 0x00000007050c7208 */ /* 0x000fe20004000000 */
[----:B------:R-:W-:-:S04]  /*0de0*/  IMAD.MOV.U32 R5, RZ, RZ, 0x0 ;  /* 0x00000000ff057424 */ /* 0x000fc800078e00ff */
[----:B------:R-:W-:Y:S05]  /*0df0*/  RET.REL.NODEC R4 `(_Z9integrandPdS_Pi) ;  /* 0xfffffff004807950 */ /* 0x000fea0003c3ffff */
.L_x_4:
[----:B------:R-:W-:-:S00]  /*0e00*/  BRA `(.L_x_4) ;  /* 0xfffffffc00fc7947 */ /* 0x000fc0000383ffff */
[----:B------:R-:W-:-:S00]  /*0e10*/  NOP ;  /* 0x0000000000007918 */ /* 0x000fc00000000000 */
        /* <DEDUP_REMOVED lines=14> */
.L_x_10:


//--------------------- .text._Z3addiPfS_         --------------------------
	.section	.text._Z3addiPfS_,"ax",@progbits
	.align	128
        .global         _Z3addiPfS_
        .type           _Z3addiPfS_,@function
        .size           _Z3addiPfS_,(.L_x_12 - _Z3addiPfS_)
        .other          _Z3addiPfS_,@"STO_CUDA_ENTRY STV_DEFAULT"
_Z3addiPfS_:
.text._Z3addiPfS_:
[----:B------:R-:W-:Y:S01]  /*0000*/  LDC R1, c[0x0][0x37c] ;  /* 0x0000df00ff017b82 */ /* 0x000fe20000000800 */
[----:B------:R-:W0:Y:S07]  /*0010*/  S2R R3, SR_TID.X ;  /* 0x0000000000037919 */ /* 0x000e2e0000002100 */
[----:B------:R-:W0:Y:S01]  /*0020*/  S2UR UR4, SR_CTAID.X ;  /* 0x00000000000479c3 */ /* 0x000e220000002500 */
[----:B------:R-:W1:Y:S07]  /*0030*/  LDCU UR6, c[0x0][0x380] ;  /* 0x00007000ff0677ac */ /* 0x000e6e0008000800 */
[----:B------:R-:W0:Y:S01]  /*0040*/  LDC R0, c[0x0][0x360] ;  /* 0x0000d800ff007b82 */ /* 0x000e220000000800 */
[----:B------:R-:W2:Y:S01]  /*0050*/  LDCU UR5, c[0x0][0x370] ;  /* 0x00006e00ff0577ac */ /* 0x000ea20008000800 */
[----:B0-----:R-:W-:-:S02]  /*0060*/  IMAD R3, R0, UR4, R3 ;  /* 0x0000000400037c24 */ /* 0x001fc4000f8e0203 */
[----:B--2---:R-:W-:-:S03]  /*0070*/  IMAD R0, R0, UR5, RZ ;  /* 0x0000000500007c24 */ /* 0x004fc6000f8e02ff */
[----:B-1----:R-:W-:-:S13]  /*0080*/  ISETP.GE.AND P0, PT, R3, UR6, PT ;  /* 0x0000000603007c0c */ /* 0x002fda000bf06270 */
[----:B------:R-:W-:Y:S05]  /*0090*/  @P0 EXIT ;  /* 0x000000000000094d */ /* 0x000fea0003800000 */
[----:B------:R-:W0:Y:S01]  /*00a0*/  I2F.U32.RP R8, R0 ;  /* 0x0000000000087306 */ /* 0x000e220000209000 */
[C---:B------:R-:W-:Y:S01]  /*00b0*/  IMAD.IADD R2, R0.reuse, 0x1, R3 ;  /* 0x0000000100027824 */ /* 0x040fe200078e0203 */
[----:B------:R-:W-:Y:S01]  /*00c0*/  IADD3 R9, PT, PT, RZ, -R0, RZ ;  /* 0x80000000ff097210 */ /* 0x000fe20007ffe0ff */
[----:B------:R-:W1:Y:S01]  /*00d0*/  LDCU.64 UR4, c[0x0][0x358] ;  /* 0x00006b00ff0477ac */ /* 0x000e620008000a00 */
[----:B------:R-:W-:Y:S01]  /*00e0*/  ISETP.NE.U32.AND P2, PT, R0, RZ, PT ;  /* 0x000000ff0000720c */ /* 0x000fe20003f45070 */
[----:B------:R-:W-:Y:S01]  /*00f0*/  BSSY.RECONVERGENT B0, `(.L_x_5) ;  /* 0x0000028000007945 */ /* 0x000fe20003800200 */
[C---:B------:R-:W-:Y:S02]  /*0100*/  ISETP.GE.AND P0, PT, R2.reuse, UR6, PT ;  /* 0x0000000602007c0c */ /* 0x040fe4000bf06270 */
[----:B------:R-:W-:Y:S02]  /*0110*/  VIMNMX R7, PT, PT, R2, UR6, !PT ;  /* 0x0000000602077c48 */ /* 0x000fe4000ffe0100 */
[----:B------:R-:W-:-:S04]  /*0120*/  SEL R6, RZ, 0x1, P0 ;  /* 0x00000001ff067807 */ /* 0x000fc80000000000 */
[----:B------:R-:W-:Y:S01]  /*0130*/  IADD3 R7, PT, PT, R7, -R2, -R6 ;  /* 0x8000000207077210 */ /* 0x000fe20007ffe806 */
[----:B0-----:R-:W0:Y:S02]  /*0140*/  MUFU.RCP R8, R8 ;  /* 0x0000000800087308 */ /* 0x001e240000001000 */
[----:B0-----:R-:W-:-:S06]  /*0150*/  IADD3 R4, PT, PT, R8, 0xffffffe, RZ ;  /* 0x0ffffffe08047810 */ /* 0x001fcc0007ffe0ff */
[----:B------:R0:W2:Y:S02]  /*0160*/  F2I.FTZ.U32.TRUNC.NTZ R5, R4 ;  /* 0x0000000400057305 */ /* 0x0000a4000021f000 */
[----:B0-----:R-:W-:Y:S02]  /*0170*/  HFMA2 R4, -RZ, RZ, 0, 0 ;  /* 0x00000000ff047431 */ /* 0x001fe400000001ff */
[----:B--2---:R-:W-:-:S04]  /*0180*/  IMAD R9, R9, R5, RZ ;  /* 0x0000000509097224 */ /* 0x004fc800078e02ff */
[----:B------:R-:W-:-:S06]  /*0190*/  IMAD.HI.U32 R8, R5, R9, R4 ;  /* 0x0000000905087227 */ /* 0x000fcc00078e0004 */
[----:B------:R-:W-:-:S05]  /*01a0*/  IMAD.HI.U32 R5, R8, R7, RZ ;  /* 0x0000000708057227 */ /* 0x000fca00078e00ff */
[----:B------:R-:W-:-:S05]  /*01b0*/  IADD3 R2, PT, PT, -R5, RZ, RZ ;  /* 0x000000ff05027210 */ /* 0x000fca0007ffe1ff */
[----:B------:R-:W-:-:S05]  /*01c0*/  IMAD R7, R0, R2, R7 ;  /* 0x0000000200077224 */ /* 0x000fca00078e0207 */
[----:B------:R-:W-:-:S13]  /*01d0*/  ISETP.GE.U32.AND P0, PT, R7, R0, PT ;  /* 0x000000000700720c */ /* 0x000fda0003f06070 */
[----:B------:R-:W-:Y:S01]  /*01e0*/  @P0 IMAD.IADD R7, R7, 0x1, -R0 ;  /* 0x0000000107070824 */ /* 0x000fe200078e0a00 */
[----:B------:R-:W-:-:S04]  /*01f0*/  @P0 IADD3 R5, PT, PT, R5, 0x1, RZ ;  /* 0x0000000105050810 */ /* 0x000fc80007ffe0ff */
[----:B------:R-:W-:-:S13]  /*0200*/  ISETP.GE.U32.AND P1, PT, R7, R0, PT ;  /* 0x000000000700720c */ /* 0x000fda0003f26070 */
[----:B------:R-:W-:Y:S02]  /*0210*/  @P1 IADD3 R5, PT, PT, R5, 0x1, RZ ;  /* 0x0000000105051810 */ /* 0x000fe40007ffe0ff */
[----:B------:R-:W-:-:S05]  /*0220*/  @!P2 LOP3.LUT R5, RZ, R0, RZ, 0x33, !PT ;  /* 0x00000000ff05a212 */ /* 0x000fca00078e33ff */
[----:B------:R-:W-:-:S05]  /*0230*/  IMAD.IADD R2, R6, 0x1, R5 ;  /* 0x0000000106027824 */ /* 0x000fca00078e0205 */
[C---:B------:R-:W-:Y:S02]  /*0240*/  LOP3.LUT R4, R2.reuse, 0x3, RZ, 0xc0, !PT ;  /* 0x0000000302047812 */ /* 0x040fe400078ec0ff */
[----:B------:R-:W-:Y:S02]  /*0250*/  ISETP.GE.U32.AND P1, PT, R2, 0x3, PT ;  /* 0x000000030200780c */ /* 0x000fe40003f26070 */
[----:B------:R-:W-:-:S13]  /*0260*/  ISETP.NE.AND P0, PT, R4, 0x3, PT ;  /* 0x000000030400780c */ /* 0x000fda0003f05270 */
[----:B-1----:R-:W-:Y:S05]  /*0270*/  @!P0 BRA `(.L_x_6) ;  /* 0x00000000003c8947 */ /* 0x002fea0003800000 */
[----:B------:R-:W0:Y:S01]  /*0280*/  LDC.64 R8, c[0x0][0x390] ;  /* 0x0000e400ff087b82 */ /* 0x000e220000000a00 */
[----:B------:R-:W-:-:S04]  /*0290*/  IADD3 R2, PT, PT, R2, 0x1, RZ ;  /* 0x0000000102027810 */ /* 0x000fc80007ffe0ff */
[----:B------:R-:W-:-:S03]  /*02a0*/  LOP3.LUT R2, R2, 0x3, RZ, 0xc0, !PT ;  /* 0x0000000302027812 */ /* 0x000fc600078ec0ff */
[----:B------:R-:W1:Y:S01]  /*02b0*/  LDC.64 R10, c[0x0][0x388] ;  /* 0x0000e200ff0a7b82 */ /* 0x000e620000000a00 */
[----:B------:R-:W-:-:S07]  /*02c0*/  IADD3 R2, PT, PT, -R2, RZ, RZ ;  /* 0x000000ff02027210 */ /* 0x000fce0007ffe1ff */
.L_x_7:
[----:B-1----:R-:W-:-:S04]  /*02d0*/  IMAD.WIDE R6, R3, 0x4, R10 ;  /* 0x0000000403067825 */ /* 0x002fc800078e020a */
[----:B0-2---:R-:W-:Y:S02]  /*02e0*/  IMAD.WIDE R4, R3, 0x4, R8 ;  /* 0x0000000403047825 */ /* 0x005fe400078e0208 */
[----:B------:R-:W2:Y:S04]  /*02f0*/  LDG.E R6, desc[UR4][R6.64] ;  /* 0x0000000406067981 */ /* 0x000ea8000c1e1900 */
[----:B------:R-:W2:Y:S01]  /*0300*/  LDG.E R13, desc[UR4][R4.64] ;  /* 0x00000004040d7981 */ /* 0x000ea2000c1e1900 */
[----:B------:R-:W-:Y:S01]  /*0310*/  VIADD R2, R2, 0x1 ;  /* 0x0000000102027836 */ /* 0x000fe20000000000 */
[----:B------:R-:W-:-:S04]  /*0320*/  IADD3 R3, PT, PT, R0, R3, RZ ;  /* 0x0000000300037210 */ /* 0x000fc80007ffe0ff */
[----:B------:R-:W-:Y:S01]  /*0330*/  ISETP.NE.AND P0, PT, R2, RZ, PT ;  /* 0x000000ff0200720c */ /* 0x000fe20003f05270 */
[----:B--2---:R-:W-:-:S05]  /*0340*/  FADD R13, R6, R13 ;  /* 0x0000000d060d7221 */ /* 0x004fca0000000000 */
[----:B------:R2:W-:Y:S07]  /*0350*/  STG.E desc[UR4][R4.64], R13 ;  /* 0x0000000d04007986 */ /* 0x0005ee000c101904 */
[----:B------:R-:W-:Y:S05]  /*0360*/  @P0 BRA `(.L_x_7) ;  /* 0xfffffffc00d80947 */ /* 0x000fea000383ffff */
.L_x_6:
[----:B------:R-:W-:Y:S05]  /*0370*/  BSYNC.RECONVERGENT B0 ;  /* 0x0000000000007941 */ /* 0x000fea0003800200 */
.L_x_5:
[----:B------:R-:W-:Y:S05]  /*0380*/  @!P1 EXIT ;  /* 0x000000000000994d */ /* 0x000fea0003800000 */
.L_x_8:
[----:B-12---:R-:W0:Y:S08]  /*0390*/  LDC.64 R4, c[0x0][0x388] ;  /* 0x0000e200ff047b82 */ /* 0x006e300000000a00 */
[----:B------:R-:W1:Y:S01]  /*03a0*/  LDC.64 R6, c[0x0][0x390] ;  /* 0x0000e400ff067b82 */ /* 0x000e620000000a00 */
[----:B0-----:R-:W-:-:S05]  /*03b0*/  IMAD.WIDE R12, R3, 0x4, R4 ;  /* 0x00000004030c7825 */ /* 0x001fca00078e0204 */
[----:B------:R-:W2:Y:S01]  /*03c0*/  LDG.E R2, desc[UR4][R12.64] ;  /* 0x000000040c027981 */ /* 0x000ea2000c1e1900 */
[----:B-1----:R-:W-:-:S05]  /*03d0*/  IMAD.WIDE R14, R3, 0x4, R6 ;  /* 0x00000004030e7825 */ /* 0x002fca00078e0206 */
[----:B------:R-:W2:Y:S01]  /*03e0*/  LDG.E R5, desc[UR4][R14.64] ;  /* 0x000000040e057981 */ /* 0x000ea2000c1e1900 */
[----:B------:R-:W-:-:S04]  /*03f0*/  IMAD.WIDE R6, R0, 0x4, R14 ;  /* 0x0000000400067825 */ /* 0x000fc800078e020e */
[----:B--2---:R-:W-:Y:S01]  /*0400*/  FADD R17, R2, R5 ;  /* 0x0000000502117221 */ /* 0x004fe20000000000 */
[----:B------:R-:W-:-:S04]  /*0410*/  IMAD.WIDE R4, R0, 0x4, R12 ;  /* 0x0000000400047825 */ /* 0x000fc800078e020c */
[----:B------:R0:W-:Y:S04]  /*0420*/  STG.E desc[UR4][R14.64], R17 ;  /* 0x000000110e007986 */ /* 0x0001e8000c101904 */
[----:B------:R-:W2:Y:S04]  /*0430*/  LDG.E R2, desc[UR4][R4.64] ;  /* 0x0000000404027981 */ /* 0x000ea8000c1e1900 */
[----:B------:R-:W2:Y:S01]  /*0440*/  LDG.E R9, desc[UR4][R6.64] ;  /* 0x0000000406097981 */ /* 0x000ea2000c1e1900 */
[----:B------:R-:W-:-:S04]  /*0450*/  IMAD.WIDE R10, R0, 0x4, R6 ;  /* 0x00000004000a7825 */ /* 0x000fc800078e0206 */
[----:B--2---:R-:W-:Y:S01]  /*0460*/  FADD R19, R2, R9 ;  /* 0x0000000902137221 */ /* 0x004fe20000000000 */
[----:B------:R-:W-:-:S04]  /*0470*/  IMAD.WIDE R8, R0, 0x4, R4 ;  /* 0x0000000400087825 */ /* 0x000fc800078e0204 */
[----:B------:R1:W-:Y:S04]  /*0480*/  STG.E desc[UR4][R6.64], R19 ;  /* 0x0000001306007986 */ /* 0x0003e8000c101904 */
[----:B------:R-:W2:Y:S04]  /*0490*/  LDG.E R2, desc[UR4][R8.64] ;  /* 0x0000000408027981 */ /* 0x000ea8000c1e1900 */
[----:B------:R-:W2:Y:S01]  /*04a0*/  LDG.E R13, desc[UR4][R10.64] ;  /* 0x000000040a0d7981 */ /* 0x000ea2000c1e1900 */
[----:B0-----:R-:W-:-:S04]  /*04b0*/  IMAD.WIDE R14, R0, 0x4, R10 ;  /* 0x00000004000e7825 */ /* 0x001fc800078e020a */
[----:B--2---:R-:W-:Y:S01]  /*04c0*/  FADD R21, R2, R13 ;  /* 0x0000000d02157221 */ /* 0x004fe20000000000 */
[----:B------:R-:W-:-:S04]  /*04d0*/  IMAD.WIDE R12, R0, 0x4, R8 ;  /* 0x00000004000c7825 */ /* 0x000fc800078e0208 */
[----:B------:R1:W-:Y:S04]  /*04e0*/  STG.E desc[UR4][R10.64], R21 ;  /* 0x000000150a007986 */ /* 0x0003e8000c101904 */
[----:B------:R-:W2:Y:S04]  /*04f0*/  LDG.E R12, desc[UR4][R12.64] ;  /* 0x000000040c0c7981 */ /* 0x000ea8000c1e1900 */
[----:B------:R-:W2:Y:S01]  /*0500*/  LDG.E R5, desc[UR4][R14.64] ;  /* 0x000000040e057981 */ /* 0x000ea2000c1e1900 */
[----:B------:R-:W-:-:S04]  /*0510*/  LEA R3, R0, R3, 0x2 ;  /* 0x0000000300037211 */ /* 0x000fc800078e10ff */
[----:B------:R-:W-:Y:S01]  /*0520*/  ISETP.GE.AND P0, PT, R3, UR6, PT ;  /* 0x0000000603007c0c */ /* 0x000fe2000bf06270 */
[----:B--2---:R-:W-:-:S05]  /*0530*/  FADD R5, R12, R5 ;  /* 0x000000050c057221 */ /* 0x004fca0000000000 */
[----:B------:R1:W-:Y:S07]  /*0540*/  STG.E desc[UR4][R14.64], R5 ;  /* 0x000000050e007986 */ /* 0x0003ee000c101904 */
[----:B------:R-:W-:Y:S05]  /*0550*/  @!P0 BRA `(.L_x_8) ;  /* 0xfffffffc008c8947 */ /* 0x000fea000383ffff */
[----:B------:R-:W-:Y:S05]  /*0560*/  EXIT ;  /* 0x000000000000794d */ /* 0x000fea0003800000 */
.L_x_9:
        /* <DEDUP_REMOVED lines=9> */
.L_x_12:


//--------------------- .nv.shared.reserved.0     --------------------------
	.section	.nv.shared.reserved.0,"aw",@nobits
	.weak		__nv_reservedSMEM_offset_0_alias
	.size		__nv_reservedSMEM_offset_0_alias, 0, 64
	.other		__nv_reservedSMEM_offset_0_alias,@"STO_CUDA_RESERVED_SHARED STV_DEFAULT"
__nv_reservedSMEM_offset_0_alias:
	.zero		0
	.zero		64


//--------------------- .nv.constant0._Z9integrandPdS_Pi --------------------------
	.section	.nv.constant0._Z9integrandPdS_Pi,"a",@progbits
	.sectionflags	@""
	.align	4
.nv.constant0._Z9integrandPdS_Pi:
	.zero		920


//--------------------- .nv.constant0._Z3addiPfS_ --------------------------
	.section	.nv.constant0._Z3addiPfS_,"a",@progbits
	.sectionflags	@""
	.align	4
.nv.constant0._Z3addiPfS_:
	.zero		920


//--------------------- SYMBOLS --------------------------

	.type		.nv.reservedSmem.offset0,@object
	.size		.nv.reservedSmem.offset0,0x4
